	.headerflags	@"EF_CUDA_TEXMODE_UNIFIED EF_CUDA_64BIT_ADDRESS EF_CUDA_ACCELERATORS EF_CUDA_SM90 EF_CUDA_VIRTUAL_SM(EF_CUDA_SM90)"
	.elftype	@"ET_EXEC"


//--------------------- .nv.info                  --------------------------
	.section	.nv.info,"",@"SHT_CUDA_INFO"
	.align	4


	//----- nvinfo : EIATTR_REGCOUNT
	.align		4
        /*0000*/ 	.byte	0x04, 0x2f
        /*0002*/ 	.short	(.L_3 - .L_2)
	.align		4
.L_2:
        /*0004*/ 	.word	index@(triton_poi_fused__native_batch_norm_legit_no_training_relu_50)
        /*0008*/ 	.word	0x00000022


	//----- nvinfo : EIATTR_MIN_STACK_SIZE
	.align		4
.L_3:
        /*000c*/ 	.byte	0x04, 0x12
        /*000e*/ 	.short	(.L_5 - .L_4)
	.align		4
.L_4:
        /*0010*/ 	.word	index@(triton_poi_fused__native_batch_norm_legit_no_training_relu_50)
        /*0014*/ 	.word	0x00000000


	//----- nvinfo : EIATTR_FRAME_SIZE
	.align		4
.L_5:
        /*0018*/ 	.byte	0x04, 0x11
        /*001a*/ 	.short	(.L_7 - .L_6)
	.align		4
.L_6:
        /*001c*/ 	.word	index@(triton_poi_fused__native_batch_norm_legit_no_training_relu_50)
        /*0020*/ 	.word	0x00000000


	//----- nvinfo : EIATTR_MIN_STACK_SIZE
	.align		4
.L_7:
        /*0024*/ 	.byte	0x04, 0x12
        /*0026*/ 	.short	(.L_9 - .L_8)
	.align		4
.L_8:
        /*0028*/ 	.word	index@(triton_poi_fused__native_batch_norm_legit_no_training_relu_50)
        /*002c*/ 	.word	0x00000000
.L_9:


//--------------------- .nv.info.triton_poi_fused__native_batch_norm_legit_no_training_relu_50 --------------------------
	.section	.nv.info.triton_poi_fused__native_batch_norm_legit_no_training_relu_50,"",@"SHT_CUDA_INFO"
	.sectionflags	@""
	.align	4


	//----- nvinfo : EIATTR_CUDA_API_VERSION
	.align		4
        /*0000*/ 	.byte	0x04, 0x37
        /*0002*/ 	.short	(.L_11 - .L_10)
.L_10:
        /*0004*/ 	.word	0x0000007c


	//----- nvinfo : EIATTR_KPARAM_INFO
	.align		4
.L_11:
        /*0008*/ 	.byte	0x04, 0x17
        /*000a*/ 	.short	(.L_13 - .L_12)
.L_12:
        /*000c*/ 	.word	0x00000000
        /*0010*/ 	.short	0x0007
        /*0012*/ 	.short	0x0034
        /*0014*/ 	.byte	0x00, 0xf0, 0x11, 0x00


	//----- nvinfo : EIATTR_KPARAM_INFO
	.align		4
.L_13:
        /*0018*/ 	.byte	0x04, 0x17
        /*001a*/ 	.short	(.L_15 - .L_14)
.L_14:
        /*001c*/ 	.word	0x00000000
        /*0020*/ 	.short	0x0006
        /*0022*/ 	.short	0x0030
        /*0024*/ 	.byte	0x00, 0xf0, 0x11, 0x00


	//----- nvinfo : EIATTR_KPARAM_INFO
	.align		4
.L_15:
        /*0028*/ 	.byte	0x04, 0x17
        /*002a*/ 	.short	(.L_17 - .L_16)
.L_16:
        /*002c*/ 	.word	0x00000000
        /*0030*/ 	.short	0x0005
        /*0032*/ 	.short	0x0028
        /*0034*/ 	.byte	0x00, 0xf4, 0x21, 0x00


	//----- nvinfo : EIATTR_KPARAM_INFO
	.align		4
.L_17:
        /*0038*/ 	.byte	0x04, 0x17
        /*003a*/ 	.short	(.L_19 - .L_18)
.L_18:
        /*003c*/ 	.word	0x00000000
        /*0040*/ 	.short	0x0004
        /*0042*/ 	.short	0x0020
        /*0044*/ 	.byte	0x00, 0xf4, 0x21, 0x00


	//----- nvinfo : EIATTR_KPARAM_INFO
	.align		4
.L_19:
        /*0048*/ 	.byte	0x04, 0x17
        /*004a*/ 	.short	(.L_21 - .L_20)
.L_20:
        /*004c*/ 	.word	0x00000000
        /*0050*/ 	.short	0x0003
        /*0052*/ 	.short	0x0018
        /*0054*/ 	.byte	0x00, 0xf4, 0x21, 0x00


	//----- nvinfo : EIATTR_KPARAM_INFO
	.align		4
.L_21:
        /*0058*/ 	.byte	0x04, 0x17
        /*005a*/ 	.short	(.L_23 - .L_22)
.L_22:
        /*005c*/ 	.word	0x00000000
        /*0060*/ 	.short	0x0002
        /*0062*/ 	.short	0x0010
        /*0064*/ 	.byte	0x00, 0xf4, 0x21, 0x00


	//----- nvinfo : EIATTR_KPARAM_INFO
	.align		4
.L_23:
        /*0068*/ 	.byte	0x04, 0x17
        /*006a*/ 	.short	(.L_25 - .L_24)
.L_24:
        /*006c*/ 	.word	0x00000000
        /*0070*/ 	.short	0x0001
        /*0072*/ 	.short	0x0008
        /*0074*/ 	.byte	0x00, 0xf4, 0x21, 0x00


	//----- nvinfo : EIATTR_KPARAM_INFO
	.align		4
.L_25:
        /*0078*/ 	.byte	0x04, 0x17
        /*007a*/ 	.short	(.L_27 - .L_26)
.L_26:
        /*007c*/ 	.word	0x00000000
        /*0080*/ 	.short	0x0000
        /*0082*/ 	.short	0x0000
        /*0084*/ 	.byte	0x00, 0xf4, 0x21, 0x00


	//----- nvinfo : EIATTR_SPARSE_MMA_MASK
	.align		4
.L_27:
        /*0088*/ 	.byte	0x03, 0x50
        /*008a*/ 	.short	0x0000


	//----- nvinfo : EIATTR_MAXREG_COUNT
	.align		4
        /*008c*/ 	.byte	0x03, 0x1b
        /*008e*/ 	.short	0x00ff


	//----- nvinfo : EIATTR_EXIT_INSTR_OFFSETS
	.align		4
        /*0090*/ 	.byte	0x04, 0x1c
        /*0092*/ 	.short	(.L_29 - .L_28)


	//   ....[0]....
.L_28:
        /*0094*/ 	.word	0x00001240


	//   ....[1]....
        /*0098*/ 	.word	0x00001310


	//----- nvinfo : EIATTR_REQNTID
	.align		4
.L_29:
        /*009c*/ 	.byte	0x04, 0x10
        /*009e*/ 	.short	(.L_31 - .L_30)
.L_30:
        /*00a0*/ 	.word	0x00000100
        /*00a4*/ 	.word	0x00000001
        /*00a8*/ 	.word	0x00000001


	//----- nvinfo : EIATTR_CBANK_PARAM_SIZE
	.align		4
.L_31:
        /*00ac*/ 	.byte	0x03, 0x19
        /*00ae*/ 	.short	0x0038


	//----- nvinfo : EIATTR_PARAM_CBANK
	.align		4
        /*00b0*/ 	.byte	0x04, 0x0a
        /*00b2*/ 	.short	(.L_33 - .L_32)
	.align		4
.L_32:
        /*00b4*/ 	.word	index@(.nv.constant0.triton_poi_fused__native_batch_norm_legit_no_training_relu_50)
        /*00b8*/ 	.short	0x0210
        /*00ba*/ 	.short	0x0038


	//----- nvinfo : EIATTR_SW_WAR
	.align		4
.L_33:
        /*00bc*/ 	.byte	0x04, 0x36
        /*00be*/ 	.short	(.L_35 - .L_34)
.L_34:
        /*00c0*/ 	.word	0x00000008
.L_35:


//--------------------- .nv.callgraph             --------------------------
	.section	.nv.callgraph,"",@"SHT_CUDA_CALLGRAPH"
	.align	4
	.sectionentsize	8
	.align		4
        /*0000*/ 	.word	0x00000000
	.align		4
        /*0004*/ 	.word	0xffffffff
	.align		4
        /*0008*/ 	.word	0x00000000
	.align		4
        /*000c*/ 	.word	0xfffffffe
	.align		4
        /*0010*/ 	.word	0x00000000
	.align		4
        /*0014*/ 	.word	0xfffffffd
	.align		4
        /*0018*/ 	.word	0x00000000
	.align		4
        /*001c*/ 	.word	0xfffffffc


//--------------------- .nv.constant4             --------------------------
	.section	.nv.constant4,"a",@progbits
	.align	8
	.align		8
.nv.constant4:
        /*0000*/ 	.dword	_$_str
	.align		8
        /*0008*/ 	.dword	_$_str_$_2


//--------------------- .text.triton_poi_fused__native_batch_norm_legit_no_training_relu_50 --------------------------
	.section	.text.triton_poi_fused__native_batch_norm_legit_no_training_relu_50,"ax",@progbits
	.sectionflags	@"SHF_BARRIERS=1"
	.align	128
        .global         triton_poi_fused__native_batch_norm_legit_no_training_relu_50
        .type           triton_poi_fused__native_batch_norm_legit_no_training_relu_50,@function
        .size           triton_poi_fused__native_batch_norm_legit_no_training_relu_50,(.L_x_1 - triton_poi_fused__native_batch_norm_legit_no_training_relu_50)
        .other          triton_poi_fused__native_batch_norm_legit_no_training_relu_50,@"STO_CUDA_ENTRY STV_DEFAULT"
triton_poi_fused__native_batch_norm_legit_no_training_relu_50:
.text.triton_poi_fused__native_batch_norm_legit_no_training_relu_50:
[----:B------:R-:W0:Y:S02]  /*0000*/  LDC R1, c[0x0][0x28] ;  /* 0x00000a00ff017b82 */ /* 0x000e240000000800 */
[----:B------:R-:W1:Y:S01]  /*0010*/  S2R R3, SR_CTAID.Y ;  /* 0x0000000000037919 */ /* 0x000e620000002600 */
[----:B------:R-:W2:Y:S01]  /*0020*/  LDC.64 R30, c[0x0][0x210] ;  /* 0x00008400ff1e7b82 */ /* 0x000ea20000000a00 */
[----:B------:R-:W-:Y:S02]  /*0030*/  CS2R R6, SRZ ;  /* 0x0000000000067805 */ /* 0x000fe4000001ff00 */
[----:B------:R-:W-:Y:S01]  /*0040*/  CS2R R10, SRZ ;  /* 0x00000000000a7805 */ /* 0x000fe2000001ff00 */
[----:B------:R-:W3:Y:S01]  /*0050*/  S2R R8, SR_TID.X ;  /* 0x0000000000087919 */ /* 0x000ee20000002100 */
[----:B------:R-:W-:Y:S01]  /*0060*/  ULDC.64 UR6, c[0x0][0x208] ;  /* 0x0000820000067ab9 */ /* 0x000fe20000000a00 */
[----:B------:R-:W4:Y:S02]  /*0070*/  S2R R21, SR_CTAID.X ;  /* 0x0000000000157919 */ /* 0x000f240000002500 */
[----:B------:R-:W5:Y:S01]  /*0080*/  LDC.64 R26, c[0x0][0x218] ;  /* 0x00008600ff1a7b82 */ /* 0x000f620000000a00 */
[----:B-1----:R-:W-:-:S02]  /*0090*/  IMAD.SHL.U32 R3, R3, 0x40, RZ ;  /* 0x0000004003037824 */ /* 0x002fc400078e00ff */
[----:B---3--:R-:W-:Y:S02]  /*00a0*/  IMAD.SHL.U32 R0, R8, 0x4, RZ ;  /* 0x0000000408007824 */ /* 0x008fe400078e00ff */
[----:B----4-:R-:W-:-:S03]  /*00b0*/  IMAD.SHL.U32 R21, R21, 0x40, RZ ;  /* 0x0000004015157824 */ /* 0x010fc600078e00ff */
[----:B------:R-:W-:-:S04]  /*00c0*/  LOP3.LUT R24, R3, 0x3c, R0, 0xf8, !PT ;  /* 0x0000003c03187812 */ /* 0x000fc800078ef800 */
[C---:B------:R-:W-:Y:S01]  /*00d0*/  ISETP.GE.AND P0, PT, R24.reuse, 0x500, PT ;  /* 0x000005001800780c */ /* 0x040fe20003f06270 */
[----:B------:R-:W-:-:S05]  /*00e0*/  IMAD.HI R2, R24, 0x66666667, RZ ;  /* 0x6666666718027827 */ /* 0x000fca00078e02ff */
[----:B------:R-:W-:-:S04]  /*00f0*/  SHF.R.U32.HI R5, RZ, 0x1f, R2 ;  /* 0x0000001fff057819 */ /* 0x000fc80000011602 */
[----:B------:R-:W-:Y:S02]  /*0100*/  LEA.HI.SX32 R15, R2, R5, 0x19 ;  /* 0x00000005020f7211 */ /* 0x000fe400078fcaff */
[----:B------:R-:W-:Y:S02]  /*0110*/  CS2R R4, SRZ ;  /* 0x0000000000047805 */ /* 0x000fe4000001ff00 */
[----:B------:R-:W-:Y:S02]  /*0120*/  SHF.R.U32.HI R2, RZ, 0x4, R8 ;  /* 0x00000004ff027819 */ /* 0x000fe40000011608 */
[----:B------:R-:W-:Y:S01]  /*0130*/  CS2R R8, SRZ ;  /* 0x0000000000087805 */ /* 0x000fe2000001ff00 */
[----:B------:R-:W-:Y:S01]  /*0140*/  IMAD R24, R15, -0x140, R24 ;  /* 0xfffffec00f187824 */ /* 0x000fe200078e0218 */
[----:B------:R-:W-:-:S03]  /*0150*/  SGXT.U32 R2, R2, 0x4 ;  /* 0x000000040202781a */ /* 0x000fc60000000000 */
[----:B------:R-:W-:Y:S01]  /*0160*/  IMAD R15, R15, 0xf500, R24 ;  /* 0x0000f5000f0f7824 */ /* 0x000fe200078e0218 */
[----:B------:R-:W-:Y:S02]  /*0170*/  LOP3.LUT R12, R21, R2, RZ, 0xfc, !PT ;  /* 0x00000002150c7212 */ /* 0x000fe400078efcff */
[----:B------:R-:W-:Y:S02]  /*0180*/  LOP3.LUT R13, R21, 0x10, R2, 0xfe, !PT ;  /* 0x00000010150d7812 */ /* 0x000fe400078efe02 */
[C---:B------:R-:W-:Y:S01]  /*0190*/  ISETP.LT.AND P1, PT, R12.reuse, 0xc4, !P0 ;  /* 0x000000c40c00780c */ /* 0x040fe20004721270 */
[--C-:B------:R-:W-:Y:S01]  /*01a0*/  IMAD R19, R12, 0x140, R15.reuse ;  /* 0x000001400c137824 */ /* 0x100fe200078e020f */
[C---:B------:R-:W-:Y:S01]  /*01b0*/  ISETP.LT.AND P2, PT, R13.reuse, 0xc4, !P0 ;  /* 0x000000c40d00780c */ /* 0x040fe20004741270 */
[----:B------:R-:W-:Y:S01]  /*01c0*/  IMAD R23, R13, 0x140, R15 ;  /* 0x000001400d177824 */ /* 0x000fe200078e020f */
[----:B------:R-:W-:Y:S01]  /*01d0*/  LOP3.LUT R29, R21, 0x20, R2, 0xfe, !PT ;  /* 0x00000020151d7812 */ /* 0x000fe200078efe02 */
[----:B--2---:R-:W-:Y:S01]  /*01e0*/  IMAD.WIDE R18, R19, 0x4, R30 ;  /* 0x0000000413127825 */ /* 0x004fe200078e021e */
[----:B------:R-:W-:-:S02]  /*01f0*/  LOP3.LUT R14, R21, 0x30, R2, 0xfe, !PT ;  /* 0x00000030150e7812 */ /* 0x000fc400078efe02 */
[C---:B------:R-:W-:Y:S01]  /*0200*/  ISETP.LT.AND P3, PT, R29.reuse, 0xc4, !P0 ;  /* 0x000000c41d00780c */ /* 0x040fe20004761270 */
[----:B------:R-:W-:Y:S01]  /*0210*/  IMAD R29, R29, 0x140, R15 ;  /* 0x000001401d1d7824 */ /* 0x000fe200078e020f */
[C---:B------:R-:W-:Y:S01]  /*0220*/  ISETP.LT.AND P4, PT, R14.reuse, 0xc4, !P0 ;  /* 0x000000c40e00780c */ /* 0x040fe20004781270 */
[----:B------:R-:W-:Y:S01]  /*0230*/  IMAD.WIDE R22, R23, 0x4, R30 ;  /* 0x0000000417167825 */ /* 0x000fe200078e021e */
[----:B------:R-:W-:Y:S01]  /*0240*/  LOP3.LUT R0, R21, 0x3c, R0, 0xf8, !PT ;  /* 0x0000003c15007812 */ /* 0x000fe200078ef800 */
[----:B------:R1:W2:Y:S02]  /*0250*/  @P1 LDG.E.EL.128 R4, desc[UR6][R18.64] ;  /* 0x0000000612041981 */ /* 0x0002a4000c2e1d00 */
[----:B------:R-:W-:Y:S02]  /*0260*/  IMAD R17, R14, 0x140, R15 ;  /* 0x000001400e117824 */ /* 0x000fe400078e020f */
[----:B------:R-:W-:Y:S01]  /*0270*/  IMAD.WIDE R28, R29, 0x4, R30 ;  /* 0x000000041d1c7825 */ /* 0x000fe200078e021e */
[----:B------:R3:W4:Y:S01]  /*0280*/  @P2 LDG.E.EL.128 R8, desc[UR6][R22.64] ;  /* 0x0000000616082981 */ /* 0x000722000c2e1d00 */
[----:B------:R-:W-:-:S02]  /*0290*/  CS2R R12, SRZ ;  /* 0x00000000000c7805 */ /* 0x000fc4000001ff00 */
[----:B------:R-:W-:Y:S01]  /*02a0*/  CS2R R14, SRZ ;  /* 0x00000000000e7805 */ /* 0x000fe2000001ff00 */
[----:B------:R-:W-:Y:S01]  /*02b0*/  IMAD.WIDE R30, R17, 0x4, R30 ;  /* 0x00000004111e7825 */ /* 0x000fe200078e021e */
[----:B------:R-:W-:Y:S02]  /*02c0*/  CS2R R16, SRZ ;  /* 0x0000000000107805 */ /* 0x000fe4000001ff00 */
[----:B-1----:R-:W-:Y:S02]  /*02d0*/  CS2R R18, SRZ ;  /* 0x0000000000127805 */ /* 0x002fe4000001ff00 */
[----:B------:R-:W-:Y:S01]  /*02e0*/  CS2R R20, SRZ ;  /* 0x0000000000147805 */ /* 0x000fe2000001ff00 */
[----:B-----5:R-:W-:Y:S01]  /*02f0*/  IMAD.WIDE R26, R24, 0x4, R26 ;  /* 0x00000004181a7825 */ /* 0x020fe200078e021a */
[----:B------:R1:W5:Y:S01]  /*0300*/  @P3 LDG.E.EL.128 R12, desc[UR6][R28.64] ;  /* 0x000000061c0c3981 */ /* 0x000362000c2e1d00 */
[----:B---3--:R-:W-:-:S03]  /*0310*/  CS2R R22, SRZ ;  /* 0x0000000000167805 */ /* 0x008fc6000001ff00 */
[----:B------:R-:W3:Y:S04]  /*0320*/  @P4 LDG.E.EL.128 R16, desc[UR6][R30.64] ;  /* 0x000000061e104981 */ /* 0x000ee8000c2e1d00 */
[----:B------:R-:W2:Y:S01]  /*0330*/  @!P0 LDG.E.EL.128 R20, desc[UR6][R26.64] ;  /* 0x000000061a148981 */ /* 0x000ea2000c2e1d00 */
[----:B-1----:R-:W1:Y:S02]  /*0340*/  LDC.64 R28, c[0x0][0x220] ;  /* 0x00008800ff1c7b82 */ /* 0x002e640000000a00 */
[----:B-1----:R-:W-:-:S04]  /*0350*/  IMAD.WIDE R28, R24, 0x4, R28 ;  /* 0x00000004181c7825 */ /* 0x002fc800078e021c */
[C---:B--2---:R-:W-:Y:S01]  /*0360*/  FADD R4, -R20.reuse, R4 ;  /* 0x0000000414047221 */ /* 0x044fe20000000100 */
[C---:B----4-:R-:W-:Y:S01]  /*0370*/  FADD R25, -R20.reuse, R8 ;  /* 0x0000000814197221 */ /* 0x050fe20000000100 */
[C---:B-----5:R-:W-:Y:S01]  /*0380*/  FADD R12, -R20.reuse, R12 ;  /* 0x0000000c140c7221 */ /* 0x060fe20000000100 */
[----:B---3--:R-:W-:Y:S01]  /*0390*/  FADD R16, -R20, R16 ;  /* 0x0000001014107221 */ /* 0x008fe20000000100 */
[C---:B------:R-:W-:Y:S01]  /*03a0*/  FADD R5, -R21.reuse, R5 ;  /* 0x0000000515057221 */ /* 0x040fe20000000100 */
[C---:B------:R-:W-:Y:S01]  /*03b0*/  FADD R20, -R21.reuse, R9 ;  /* 0x0000000915147221 */ /* 0x040fe20000000100 */
[C---:B------:R-:W-:Y:S01]  /*03c0*/  FADD R13, -R21.reuse, R13 ;  /* 0x0000000d150d7221 */ /* 0x040fe20000000100 */
[----:B------:R-:W-:Y:S01]  /*03d0*/  FADD R17, -R21, R17 ;  /* 0x0000001115117221 */ /* 0x000fe20000000100 */
[----:B------:R-:W-:Y:S01]  /*03e0*/  FADD R21, -R22, R10 ;  /* 0x0000000a16157221 */ /* 0x000fe20000000100 */
[----:B------:R-:W-:Y:S01]  /*03f0*/  FADD R26, -R23, R11 ;  /* 0x0000000b171a7221 */ /* 0x000fe20000000100 */
[----:B------:R-:W-:-:S02]  /*0400*/  CS2R R8, SRZ ;  /* 0x0000000000087805 */ /* 0x000fc4000001ff00 */
[----:B------:R-:W-:-:S06]  /*0410*/  CS2R R10, SRZ ;  /* 0x00000000000a7805 */ /* 0x000fcc000001ff00 */
[----:B------:R-:W2:Y:S01]  /*0420*/  @!P0 LDG.E.EL.128 R8, desc[UR6][R28.64] ;  /* 0x000000061c088981 */ /* 0x000ea2000c2e1d00 */
[C---:B------:R-:W-:Y:S01]  /*0430*/  FADD R6, -R22.reuse, R6 ;  /* 0x0000000616067221 */ /* 0x040fe20000000100 */
[C---:B------:R-:W-:Y:S01]  /*0440*/  FADD R14, -R22.reuse, R14 ;  /* 0x0000000e160e7221 */ /* 0x040fe20000000100 */
[----:B------:R-:W-:Y:S01]  /*0450*/  FADD R18, -R22, R18 ;  /* 0x0000001216127221 */ /* 0x000fe20000000100 */
[C---:B------:R-:W-:Y:S01]  /*0460*/  FADD R22, -R23.reuse, R7 ;  /* 0x0000000717167221 */ /* 0x040fe20000000100 */
[C---:B------:R-:W-:Y:S01]  /*0470*/  FADD R7, -R23.reuse, R19 ;  /* 0x0000001317077221 */ /* 0x040fe20000000100 */
[----:B------:R-:W-:Y:S01]  /*0480*/  FADD R15, -R23, R15 ;  /* 0x0000000f170f7221 */ /* 0x000fe20000000100 */
[----:B--2---:R-:W-:-:S04]  /*0490*/  FADD R27, R8, 0.0010000000474974513054 ;  /* 0x3a83126f081b7421 */ /* 0x004fc80000000000 */
[----:B------:R-:W1:Y:S01]  /*04a0*/  MUFU.SQRT R8, R27 ;  /* 0x0000001b00087308 */ /* 0x000e620000002000 */
[----:B------:R-:W-:Y:S01]  /*04b0*/  FADD R19, R10, 0.0010000000474974513054 ;  /* 0x3a83126f0a137421 */ /* 0x000fe20000000000 */
[----:B------:R-:W-:-:S06]  /*04c0*/  FADD R11, R11, 0.0010000000474974513054 ;  /* 0x3a83126f0b0b7421 */ /* 0x000fcc0000000000 */
[----:B------:R-:W2:Y:S01]  /*04d0*/  MUFU.SQRT R30, R11 ;  /* 0x0000000b001e7308 */ /* 0x000ea20000002000 */
[----:B-1----:R-:W-:-:S07]  /*04e0*/  FSETP.GT.AND P6, PT, R8, 8.50705917302346158658e+37, PT ;  /* 0x7e8000000800780b */ /* 0x002fce0003fc4000 */
[----:B------:R-:W1:Y:S01]  /*04f0*/  MUFU.SQRT R19, R19 ;  /* 0x0000001300137308 */ /* 0x000e620000002000 */
[----:B------:R-:W-:Y:S01]  /*0500*/  FSETP.GEU.AND P1, PT, R8, 1.175494350822287508e-38, PT ;  /* 0x008000000800780b */ /* 0x000fe20003f2e000 */
[----:B------:R-:W-:Y:S02]  /*0510*/  IMAD.MOV.U32 R10, RZ, RZ, 0x3e800000 ;  /* 0x3e800000ff0a7424 */ /* 0x000fe400078e00ff */
[----:B------:R-:W-:-:S03]  /*0520*/  FADD R9, R9, 0.0010000000474974513054 ;  /* 0x3a83126f09097421 */ /* 0x000fc60000000000 */
[----:B------:R-:W-:Y:S01]  /*0530*/  FSEL R28, R10, 1, P6 ;  /* 0x3f8000000a1c7808 */ /* 0x000fe20003000000 */
[----:B------:R-:W-:Y:S01]  /*0540*/  @P6 FMUL R8, R8, 0.25 ;  /* 0x3e80000008086820 */ /* 0x000fe20000400000 */
[----:B--2---:R-:W-:Y:S02]  /*0550*/  FSETP.GT.AND P6, PT, R30, 8.50705917302346158658e+37, PT ;  /* 0x7e8000001e00780b */ /* 0x004fe40003fc4000 */
[----:B-1----:R-:W-:-:S03]  /*0560*/  FSETP.GT.AND P4, PT, R19, 8.50705917302346158658e+37, PT ;  /* 0x7e8000001300780b */ /* 0x002fc60003f84000 */
[----:B------:R-:W-:Y:S01]  /*0570*/  @!P1 FMUL R8, R8, 16777216 ;  /* 0x4b80000008089820 */ /* 0x000fe20000400000 */
[----:B------:R-:W-:Y:S01]  /*0580*/  @!P1 FMUL R28, R28, 16777216 ;  /* 0x4b8000001c1c9820 */ /* 0x000fe20000400000 */
[----:B------:R-:W-:Y:S01]  /*0590*/  FSETP.GEU.AND P1, PT, R30, 1.175494350822287508e-38, PT ;  /* 0x008000001e00780b */ /* 0x000fe20003f2e000 */
[----:B------:R-:W1:Y:S01]  /*05a0*/  MUFU.SQRT R23, R9 ;  /* 0x0000000900177308 */ /* 0x000e620000002000 */
[----:B------:R-:W-:-:S04]  /*05b0*/  FSETP.GEU.AND P5, PT, R19, 1.175494350822287508e-38, PT ;  /* 0x008000001300780b */ /* 0x000fc80003fae000 */
[----:B------:R-:W-:-:S03]  /*05c0*/  @P6 FMUL R30, R30, 0.25 ;  /* 0x3e8000001e1e6820 */ /* 0x000fc60000400000 */
[----:B------:R-:W2:Y:S01]  /*05d0*/  MUFU.RCP R9, R8 ;  /* 0x0000000800097308 */ /* 0x000ea20000001000 */
[----:B------:R-:W-:-:S03]  /*05e0*/  @P4 FMUL R19, R19, 0.25 ;  /* 0x3e80000013134820 */ /* 0x000fc60000400000 */
[----:B------:R-:W-:Y:S02]  /*05f0*/  @!P1 FMUL R30, R30, 16777216 ;  /* 0x4b8000001e1e9820 */ /* 0x000fe40000400000 */
[----:B------:R-:W-:Y:S01]  /*0600*/  @!P5 FMUL R19, R19, 16777216 ;  /* 0x4b8000001313d820 */ /* 0x000fe20000400000 */
[----:B-1----:R-:W-:-:S03]  /*0610*/  FSETP.GT.AND P2, PT, R23, 8.50705917302346158658e+37, PT ;  /* 0x7e8000001700780b */ /* 0x002fc60003f44000 */
[----:B------:R-:W1:Y:S01]  /*0620*/  MUFU.RCP R27, R19 ;  /* 0x00000013001b7308 */ /* 0x000e620000001000 */
[----:B------:R-:W-:Y:S02]  /*0630*/  FSETP.GEU.AND P3, PT, R23, 1.175494350822287508e-38, PT ;  /* 0x008000001700780b */ /* 0x000fe40003f6e000 */
[----:B------:R-:W-:-:S05]  /*0640*/  FSEL R11, R10, 1, P6 ;  /* 0x3f8000000a0b7808 */ /* 0x000fca0003000000 */
[----:B------:R-:W3:Y:S01]  /*0650*/  MUFU.RCP R30, R30 ;  /* 0x0000001e001e7308 */ /* 0x000ee20000001000 */
[----:B--2---:R-:W-:Y:S01]  /*0660*/  FMUL R9, R9, R28 ;  /* 0x0000001c09097220 */ /* 0x004fe20000400000 */
[----:B------:R-:W-:Y:S01]  /*0670*/  FSEL R28, R10, 1, P4 ;  /* 0x3f8000000a1c7808 */ /* 0x000fe20002000000 */
[----:B------:R-:W-:Y:S01]  /*0680*/  @P2 FMUL R23, R23, 0.25 ;  /* 0x3e80000017172820 */ /* 0x000fe20000400000 */
[----:B------:R-:W-:-:S03]  /*0690*/  @!P1 FMUL R11, R11, 16777216 ;  /* 0x4b8000000b0b9820 */ /* 0x000fc60000400000 */
[----:B------:R-:W-:Y:S01]  /*06a0*/  @!P5 FMUL R28, R28, 16777216 ;  /* 0x4b8000001c1cd820 */ /* 0x000fe20000400000 */
[----:B------:R-:W-:Y:S01]  /*06b0*/  @!P3 FMUL R23, R23, 16777216 ;  /* 0x4b8000001717b820 */ /* 0x000fe20000400000 */
[----:B------:R-:W-:Y:S02]  /*06c0*/  FSEL R8, R10, 1, P2 ;  /* 0x3f8000000a087808 */ /* 0x000fe40001000000 */
[----:B-1----:R-:W-:Y:S01]  /*06d0*/  FMUL R27, R27, R28 ;  /* 0x0000001c1b1b7220 */ /* 0x002fe20000400000 */
[----:B---3--:R-:W-:Y:S02]  /*06e0*/  FMUL R28, R30, R11 ;  /* 0x0000000b1e1c7220 */ /* 0x008fe40000400000 */
[----:B------:R-:W1:Y:S01]  /*06f0*/  LDC.64 R10, c[0x0][0x228] ;  /* 0x00008a00ff0a7b82 */ /* 0x000e620000000a00 */
[----:B------:R-:W2:Y:S01]  /*0700*/  MUFU.RCP R23, R23 ;  /* 0x0000001700177308 */ /* 0x000ea20000001000 */
[----:B------:R-:W-:-:S06]  /*0710*/  @!P3 FMUL R8, R8, 16777216 ;  /* 0x4b8000000808b820 */ /* 0x000fcc0000400000 */
[----:B------:R-:W3:Y:S01]  /*0720*/  LDC.64 R30, c[0x0][0x230] ;  /* 0x00008c00ff1e7b82 */ /* 0x000ee20000000a00 */
[C---:B------:R-:W-:Y:S01]  /*0730*/  FMUL R19, R28.reuse, R26 ;  /* 0x0000001a1c137220 */ /* 0x040fe20000400000 */
[C---:B------:R-:W-:Y:S01]  /*0740*/  FMUL R7, R28.reuse, R7 ;  /* 0x000000071c077220 */ /* 0x040fe20000400000 */
[C---:B------:R-:W-:Y:S01]  /*0750*/  FMUL R22, R28.reuse, R22 ;  /* 0x000000161c167220 */ /* 0x040fe20000400000 */
[C---:B------:R-:W-:Y:S01]  /*0760*/  FMUL R18, R27.reuse, R18 ;  /* 0x000000121b127220 */ /* 0x040fe20000400000 */
[----:B------:R-:W-:Y:S01]  /*0770*/  FMUL R26, R27, R14 ;  /* 0x0000000e1b1a7220 */ /* 0x000fe20000400000 */
[----:B--2---:R-:W-:Y:S01]  /*0780*/  FMUL R8, R23, R8 ;  /* 0x0000000817087220 */ /* 0x004fe20000400000 */
[----:B------:R-:W-:Y:S01]  /*0790*/  FMUL R23, R28, R15 ;  /* 0x0000000f1c177220 */ /* 0x000fe20000400000 */
[C---:B------:R-:W-:Y:S01]  /*07a0*/  FMUL R21, R27.reuse, R21 ;  /* 0x000000151b157220 */ /* 0x040fe20000400000 */
[----:B------:R-:W-:Y:S01]  /*07b0*/  FMUL R6, R27, R6 ;  /* 0x000000061b067220 */ /* 0x000fe20000400000 */
[C---:B------:R-:W-:Y:S01]  /*07c0*/  FMUL R27, R8.reuse, R13 ;  /* 0x0000000d081b7220 */ /* 0x040fe20000400000 */
[C---:B------:R-:W-:Y:S01]  /*07d0*/  FMUL R28, R9.reuse, R12 ;  /* 0x0000000c091c7220 */ /* 0x040fe20000400000 */
[C---:B------:R-:W-:Y:S01]  /*07e0*/  FMUL R17, R8.reuse, R17 ;  /* 0x0000001108117220 */ /* 0x040fe20000400000 */
[C---:B------:R-:W-:Y:S01]  /*07f0*/  FMUL R20, R8.reuse, R20 ;  /* 0x0000001408147220 */ /* 0x040fe20000400000 */
[----:B------:R-:W-:Y:S01]  /*0800*/  FMUL R5, R8, R5 ;  /* 0x0000000508057220 */ /* 0x000fe20000400000 */
[C---:B------:R-:W-:Y:S01]  /*0810*/  FMUL R16, R9.reuse, R16 ;  /* 0x0000001009107220 */ /* 0x040fe20000400000 */
[C---:B------:R-:W-:Y:S01]  /*0820*/  FMUL R25, R9.reuse, R25 ;  /* 0x0000001909197220 */ /* 0x040fe20000400000 */
[----:B------:R-:W-:Y:S01]  /*0830*/  FMUL R4, R9, R4 ;  /* 0x0000000409047220 */ /* 0x000fe20000400000 */
[----:B-1----:R-:W-:Y:S01]  /*0840*/  IMAD.WIDE R12, R24, 0x4, R10 ;  /* 0x00000004180c7825 */ /* 0x002fe200078e020a */
[----:B------:R-:W-:-:S02]  /*0850*/  CS2R R8, SRZ ;  /* 0x0000000000087805 */ /* 0x000fc4000001ff00 */
[----:B------:R-:W-:Y:S02]  /*0860*/  CS2R R10, SRZ ;  /* 0x00000000000a7805 */ /* 0x000fe4000001ff00 */
[----:B------:R-:W-:Y:S01]  /*0870*/  CS2R R14, SRZ ;  /* 0x00000000000e7805 */ /* 0x000fe2000001ff00 */
[----:B---3--:R-:W-:-:S03]  /*0880*/  IMAD.WIDE R30, R24, 0x4, R30 ;  /* 0x00000004181e7825 */ /* 0x008fc600078e021e */
[----:B------:R1:W2:Y:S02]  /*0890*/  @!P0 LDG.E.EL.128 R8, desc[UR6][R12.64] ;  /* 0x000000060c088981 */ /* 0x0002a4000c2e1d00 */
[----:B-1----:R-:W-:-:S06]  /*08a0*/  CS2R R12, SRZ ;  /* 0x00000000000c7805 */ /* 0x002fcc000001ff00 */
[----:B------:R-:W2:Y:S01]  /*08b0*/  @!P0 LDG.E.EL.128 R12, desc[UR6][R30.64] ;  /* 0x000000061e0c8981 */ /* 0x000ea2000c2e1d00 */
[----:B------:R-:W1:Y:S01]  /*08c0*/  S2UR UR5, SR_CgaCtaId ;  /* 0x00000000000579c3 */ /* 0x000e620000008800 */
[----:B------:R-:W-:Y:S02]  /*08d0*/  UMOV UR4, 0x400 ;  /* 0x0000040000047882 */ /* 0x000fe40000000000 */
[----:B-1----:R-:W-:Y:S01]  /*08e0*/  UPRMT UR4, UR5, 0x654, UR4 ;  /* 0x0000065405047896 */ /* 0x002fe20008000004 */
[-CC-:B--2---:R-:W-:Y:S01]  /*08f0*/  FFMA R4, R4, R8.reuse, R12.reuse ;  /* 0x0000000804047223 */ /* 0x184fe2000000000c */
[-CC-:B------:R-:W-:Y:S01]  /*0900*/  FFMA R25, R25, R8.reuse, R12.reuse ;  /* 0x0000000819197223 */ /* 0x180fe2000000000c */
[-CC-:B------:R-:W-:Y:S01]  /*0910*/  FFMA R28, R28, R8.reuse, R12.reuse ;  /* 0x000000081c1c7223 */ /* 0x180fe2000000000c */
[----:B------:R-:W-:Y:S02]  /*0920*/  FFMA R16, R16, R8, R12 ;  /* 0x0000000810107223 */ /* 0x000fe4000000000c */
[----:B------:R-:W1:Y:S01]  /*0930*/  S2R R8, SR_TID.X ;  /* 0x0000000000087919 */ /* 0x000e620000002100 */
[-CC-:B------:R-:W-:Y:S01]  /*0940*/  FFMA R5, R5, R9.reuse, R13.reuse ;  /* 0x0000000905057223 */ /* 0x180fe2000000000d */
[-CC-:B------:R-:W-:Y:S01]  /*0950*/  FFMA R20, R20, R9.reuse, R13.reuse ;  /* 0x0000000914147223 */ /* 0x180fe2000000000d */
[-CC-:B------:R-:W-:Y:S01]  /*0960*/  FFMA R27, R27, R9.reuse, R13.reuse ;  /* 0x000000091b1b7223 */ /* 0x180fe2000000000d */
[----:B------:R-:W-:Y:S01]  /*0970*/  FFMA R17, R17, R9, R13 ;  /* 0x0000000911117223 */ /* 0x000fe2000000000d */
[-CC-:B------:R-:W-:Y:S01]  /*0980*/  FFMA R6, R6, R10.reuse, R14.reuse ;  /* 0x0000000a06067223 */ /* 0x180fe2000000000e */
[-CC-:B------:R-:W-:Y:S01]  /*0990*/  FFMA R21, R21, R10.reuse, R14.reuse ;  /* 0x0000000a15157223 */ /* 0x180fe2000000000e */
[-CC-:B------:R-:W-:Y:S01]  /*09a0*/  FFMA R26, R26, R10.reuse, R14.reuse ;  /* 0x0000000a1a1a7223 */ /* 0x180fe2000000000e */
[----:B------:R-:W-:Y:S01]  /*09b0*/  FFMA R18, R18, R10, R14 ;  /* 0x0000000a12127223 */ /* 0x000fe2000000000e */
[-CC-:B------:R-:W-:Y:S01]  /*09c0*/  FFMA R22, R22, R11.reuse, R15.reuse ;  /* 0x0000000b16167223 */ /* 0x180fe2000000000f */
[-CC-:B------:R-:W-:Y:S01]  /*09d0*/  FFMA R19, R19, R11.reuse, R15.reuse ;  /* 0x0000000b13137223 */ /* 0x180fe2000000000f */
[-CC-:B------:R-:W-:Y:S01]  /*09e0*/  FFMA R23, R23, R11.reuse, R15.reuse ;  /* 0x0000000b17177223 */ /* 0x180fe2000000000f */
[----:B------:R-:W-:-:S02]  /*09f0*/  FFMA R7, R7, R11, R15 ;  /* 0x0000000b07077223 */ /* 0x000fc4000000000f */
[----:B------:R-:W-:Y:S02]  /*0a00*/  FSETP.GEU.AND P0, PT, R22, RZ, PT ;  /* 0x000000ff1600720b */ /* 0x000fe40003f0e000 */
[----:B-1----:R-:W-:Y:S02]  /*0a10*/  SHF.L.U32 R9, R8, 0x8, RZ ;  /* 0x0000000808097819 */ /* 0x002fe400000006ff */
[----:B------:R-:W-:Y:S02]  /*0a20*/  SHF.R.U32.HI R10, RZ, 0x4, R8 ;  /* 0x00000004ff0a7819 */ /* 0x000fe40000011608 */
[----:B------:R-:W-:Y:S02]  /*0a30*/  LOP3.LUT R9, R9, 0xf00, RZ, 0xc0, !PT ;  /* 0x00000f0009097812 */ /* 0x000fe400078ec0ff */
[----:B------:R-:W-:Y:S02]  /*0a40*/  SGXT.U32 R10, R10, 0x4 ;  /* 0x000000040a0a781a */ /* 0x000fe40000000000 */
[----:B------:R-:W-:-:S02]  /*0a50*/  LOP3.LUT R12, R9, 0x40, RZ, 0xfc, !PT ;  /* 0x00000040090c7812 */ /* 0x000fc400078efcff */
[C---:B------:R-:W-:Y:S02]  /*0a60*/  LOP3.LUT R13, R9.reuse, 0x80, RZ, 0xfc, !PT ;  /* 0x00000080090d7812 */ /* 0x040fe400078efcff */
[C---:B------:R-:W-:Y:S02]  /*0a70*/  LOP3.LUT R10, R9.reuse, R10, RZ, 0xfc, !PT ;  /* 0x0000000a090a7212 */ /* 0x040fe400078efcff */
[C---:B------:R-:W-:Y:S02]  /*0a80*/  LOP3.LUT R14, R9.reuse, 0xc0, RZ, 0xfc, !PT ;  /* 0x000000c0090e7812 */ /* 0x040fe400078efcff */
[----:B------:R-:W-:Y:S02]  /*0a90*/  LEA.HI R11, R9, UR4, RZ, 0x1c ;  /* 0x00000004090b7c11 */ /* 0x000fe4000f8fe0ff */
[----:B------:R-:W-:Y:S02]  /*0aa0*/  LEA.HI R9, R12, UR4, RZ, 0x1c ;  /* 0x000000040c097c11 */ /* 0x000fe4000f8fe0ff */
[----:B------:R-:W-:-:S03]  /*0ab0*/  LEA.HI R13, R13, UR4, RZ, 0x1c ;  /* 0x000000040d0d7c11 */ /* 0x000fc6000f8fe0ff */
[----:B------:R-:W-:Y:S01]  /*0ac0*/  IMAD R12, R10, 0x4, R9 ;  /* 0x000000040a0c7824 */ /* 0x000fe200078e0209 */
[----:B------:R-:W-:Y:S01]  /*0ad0*/  FSETP.GEU.AND P1, PT, R6, RZ, PT ;  /* 0x000000ff0600720b */ /* 0x000fe20003f2e000 */
[----:B------:R-:W-:Y:S01]  /*0ae0*/  IMAD R9, R10, 0x4, R13 ;  /* 0x000000040a097824 */ /* 0x000fe200078e020d */
[----:B------:R-:W-:Y:S02]  /*0af0*/  FSEL R13, R22, RZ, P0 ;  /* 0x000000ff160d7208 */ /* 0x000fe40000000000 */
[----:B------:R-:W-:Y:S02]  /*0b00*/  FSETP.GEU.AND P0, PT, R25, RZ, PT ;  /* 0x000000ff1900720b */ /* 0x000fe40003f0e000 */
[----:B------:R-:W-:Y:S02]  /*0b10*/  FSETP.GEU.AND P3, PT, R4, RZ, PT ;  /* 0x000000ff0400720b */ /* 0x000fe40003f6e000 */
[----:B------:R-:W-:Y:S02]  /*0b20*/  LEA.HI R15, R14, UR4, RZ, 0x1c ;  /* 0x000000040e0f7c11 */ /* 0x000fe4000f8fe0ff */
[----:B------:R-:W-:-:S02]  /*0b30*/  FSETP.GEU.AND P2, PT, R5, RZ, PT ;  /* 0x000000ff0500720b */ /* 0x000fc40003f4e000 */
[----:B------:R-:W-:Y:S02]  /*0b40*/  FSEL R6, R6, RZ, P1 ;  /* 0x000000ff06067208 */ /* 0x000fe40000800000 */
[----:B------:R-:W-:Y:S02]  /*0b50*/  FSETP.GEU.AND P1, PT, R19, RZ, PT ;  /* 0x000000ff1300720b */ /* 0x000fe40003f2e000 */
[----:B------:R-:W-:Y:S01]  /*0b60*/  FSEL R14, R25, RZ, P0 ;  /* 0x000000ff190e7208 */ /* 0x000fe20000000000 */
[----:B------:R-:W-:Y:S01]  /*0b70*/  IMAD R11, R10, 0x4, R11 ;  /* 0x000000040a0b7824 */ /* 0x000fe200078e020b */
[----:B------:R-:W-:Y:S02]  /*0b80*/  FSETP.GEU.AND P0, PT, R28, RZ, PT ;  /* 0x000000ff1c00720b */ /* 0x000fe40003f0e000 */
[----:B------:R-:W-:Y:S02]  /*0b90*/  FSEL R4, R4, RZ, P3 ;  /* 0x000000ff04047208 */ /* 0x000fe40001800000 */
[----:B------:R-:W-:-:S02]  /*0ba0*/  FSEL R5, R5, RZ, P2 ;  /* 0x000000ff05057208 */ /* 0x000fc40001000000 */
[----:B------:R-:W-:Y:S02]  /*0bb0*/  FSETP.GEU.AND P3, PT, R20, RZ, PT ;  /* 0x000000ff1400720b */ /* 0x000fe40003f6e000 */
[----:B------:R-:W-:Y:S02]  /*0bc0*/  FSETP.GEU.AND P2, PT, R21, RZ, PT ;  /* 0x000000ff1500720b */ /* 0x000fe40003f4e000 */
[----:B------:R-:W-:Y:S02]  /*0bd0*/  FSEL R19, R19, RZ, P1 ;  /* 0x000000ff13137208 */ /* 0x000fe40000800000 */
[----:B------:R-:W-:Y:S02]  /*0be0*/  LEA R10, R10, R15, 0x2 ;  /* 0x0000000f0a0a7211 */ /* 0x000fe400078e10ff */
[----:B------:R-:W-:Y:S02]  /*0bf0*/  FSEL R28, R28, RZ, P0 ;  /* 0x000000ff1c1c7208 */ /* 0x000fe40000000000 */
[----:B------:R-:W-:Y:S01]  /*0c00*/  FSETP.GEU.AND P1, PT, R27, RZ, PT ;  /* 0x000000ff1b00720b */ /* 0x000fe20003f2e000 */
[----:B------:R1:W-:Y:S01]  /*0c10*/  STS [R11], R4 ;  /* 0x000000040b007388 */ /* 0x0003e20000000800 */
[----:B------:R-:W-:-:S02]  /*0c20*/  FSETP.GEU.AND P0, PT, R26, RZ, PT ;  /* 0x000000ff1a00720b */ /* 0x000fc40003f0e000 */
[----:B------:R-:W-:Y:S01]  /*0c30*/  FSEL R15, R20, RZ, P3 ;  /* 0x000000ff140f7208 */ /* 0x000fe20001800000 */
[----:B------:R-:W-:Y:S01]  /*0c40*/  STS [R12+0x100], R5 ;  /* 0x000100050c007388 */ /* 0x000fe20000000800 */
[----:B------:R-:W-:Y:S02]  /*0c50*/  FSEL R27, R27, RZ, P1 ;  /* 0x000000ff1b1b7208 */ /* 0x000fe40000800000 */
[----:B------:R-:W-:Y:S01]  /*0c60*/  FSETP.GEU.AND P1, PT, R16, RZ, PT ;  /* 0x000000ff1000720b */ /* 0x000fe20003f2e000 */
[----:B------:R-:W-:Y:S01]  /*0c70*/  STS [R9+0x200], R6 ;  /* 0x0002000609007388 */ /* 0x000fe20000000800 */
[----:B-1----:R-:W-:-:S03]  /*0c80*/  FSEL R4, R21, RZ, P2 ;  /* 0x000000ff15047208 */ /* 0x002fc60001000000 */
[----:B------:R-:W-:Y:S01]  /*0c90*/  STS [R10+0x300], R13 ;  /* 0x0003000d0a007388 */ /* 0x000fe20000000800 */
[----:B------:R-:W-:Y:S02]  /*0ca0*/  FSEL R26, R26, RZ, P0 ;  /* 0x000000ff1a1a7208 */ /* 0x000fe40000000000 */
[----:B------:R-:W-:Y:S01]  /*0cb0*/  FSETP.GEU.AND P0, PT, R17, RZ, PT ;  /* 0x000000ff1100720b */ /* 0x000fe20003f0e000 */
[----:B------:R-:W-:Y:S01]  /*0cc0*/  STS [R11+0x40], R14 ;  /* 0x0000400e0b007388 */ /* 0x000fe20000000800 */
[----:B------:R-:W-:-:S03]  /*0cd0*/  FSETP.GEU.AND P2, PT, R23, RZ, PT ;  /* 0x000000ff1700720b */ /* 0x000fc60003f4e000 */
[----:B------:R-:W-:Y:S01]  /*0ce0*/  STS [R12+0x140], R15 ;  /* 0x0001400f0c007388 */ /* 0x000fe20000000800 */
[----:B------:R-:W-:-:S03]  /*0cf0*/  FSEL R17, R17, RZ, P0 ;  /* 0x000000ff11117208 */ /* 0x000fc60000000000 */
[----:B------:R1:W-:Y:S01]  /*0d00*/  STS [R9+0x240], R4 ;  /* 0x0002400409007388 */ /* 0x0003e20000000800 */
[----:B------:R-:W-:Y:S02]  /*0d10*/  FSEL R23, R23, RZ, P2 ;  /* 0x000000ff17177208 */ /* 0x000fe40001000000 */
[C---:B------:R-:W-:Y:S01]  /*0d20*/  FSETP.GEU.AND P0, PT, R7.reuse, RZ, PT ;  /* 0x000000ff0700720b */ /* 0x040fe20003f0e000 */
[----:B------:R-:W-:Y:S01]  /*0d30*/  STS [R10+0x340], R19 ;  /* 0x000340130a007388 */ /* 0x000fe20000000800 */
[----:B-1----:R-:W-:Y:S02]  /*0d40*/  FSEL R4, R16, RZ, P1 ;  /* 0x000000ff10047208 */ /* 0x002fe40000800000 */
[----:B------:R-:W-:Y:S01]  /*0d50*/  FSETP.GEU.AND P1, PT, R18, RZ, PT ;  /* 0x000000ff1200720b */ /* 0x000fe20003f2e000 */
[----:B------:R-:W-:Y:S01]  /*0d60*/  STS [R11+0x80], R28 ;  /* 0x0000801c0b007388 */ /* 0x000fe20000000800 */
[----:B------:R-:W-:Y:S01]  /*0d70*/  IMAD.SHL.U32 R16, R8, 0x4, RZ ;  /* 0x0000000408107824 */ /* 0x000fe200078e00ff */
[----:B------:R-:W-:-:S02]  /*0d80*/  FSEL R7, R7, RZ, P0 ;  /* 0x000000ff07077208 */ /* 0x000fc40000000000 */
[----:B------:R-:W-:Y:S01]  /*0d90*/  STS [R12+0x180], R27 ;  /* 0x0001801b0c007388 */ /* 0x000fe20000000800 */
[----:B------:R-:W-:-:S03]  /*0da0*/  FSEL R18, R18, RZ, P1 ;  /* 0x000000ff12127208 */ /* 0x000fc60000800000 */
[----:B------:R-:W-:Y:S04]  /*0db0*/  STS [R9+0x280], R26 ;  /* 0x0002801a09007388 */ /* 0x000fe80000000800 */
[----:B------:R-:W-:Y:S01]  /*0dc0*/  STS [R10+0x380], R23 ;  /* 0x000380170a007388 */ /* 0x000fe20000000800 */
[----:B------:R-:W-:-:S03]  /*0dd0*/  LOP3.LUT R16, R16, 0x3fc, RZ, 0xc0, !PT ;  /* 0x000003fc10107812 */ /* 0x000fc600078ec0ff */
[----:B------:R1:W-:Y:S04]  /*0de0*/  STS [R11+0xc0], R4 ;  /* 0x0000c0040b007388 */ /* 0x0003e80000000800 */
[----:B------:R-:W-:Y:S04]  /*0df0*/  STS [R12+0x1c0], R17 ;  /* 0x0001c0110c007388 */ /* 0x000fe80000000800 */
[----:B------:R2:W-:Y:S04]  /*0e00*/  STS [R9+0x2c0], R18 ;  /* 0x0002c01209007388 */ /* 0x0005e80000000800 */
[----:B------:R-:W-:Y:S01]  /*0e10*/  STS [R10+0x3c0], R7 ;  /* 0x0003c0070a007388 */ /* 0x000fe20000000800 */
[----:B------:R-:W-:-:S02]  /*0e20*/  LOP3.LUT R5, R16, 0x400, RZ, 0xfc, !PT ;  /* 0x0000040010057812 */ /* 0x000fc400078efcff */
[----:B------:R-:W-:Y:S02]  /*0e30*/  LOP3.LUT R6, R16, 0x800, RZ, 0xfc, !PT ;  /* 0x0000080010067812 */ /* 0x000fe400078efcff */
[----:B------:R-:W-:Y:S02]  /*0e40*/  SHF.R.U32.HI R8, RZ, 0x2, R8 ;  /* 0x00000002ff087819 */ /* 0x000fe40000011608 */
[----:B-1----:R-:W-:Y:S02]  /*0e50*/  SHF.R.U32.HI R4, RZ, 0x4, R5 ;  /* 0x00000004ff047819 */ /* 0x002fe40000011605 */
[----:B------:R-:W-:Y:S02]  /*0e60*/  SHF.R.U32.HI R6, RZ, 0x4, R6 ;  /* 0x00000004ff067819 */ /* 0x000fe40000011606 */
[----:B------:R-:W-:Y:S02]  /*0e70*/  LOP3.LUT R8, R8, 0x3c, RZ, 0xc0, !PT ;  /* 0x0000003c08087812 */ /* 0x000fe400078ec0ff */
[----:B------:R-:W-:-:S02]  /*0e80*/  LOP3.LUT R4, R4, 0x7c, RZ, 0xc0, !PT ;  /* 0x0000007c04047812 */ /* 0x000fc400078ec0ff */
[----:B------:R-:W-:Y:S01]  /*0e90*/  LOP3.LUT R6, R6, 0xbc, RZ, 0xc0, !PT ;  /* 0x000000bc06067812 */ /* 0x000fe200078ec0ff */
[----:B------:R-:W-:Y:S02]  /*0ea0*/  VIADD R5, R8, UR4 ;  /* 0x0000000408057c36 */ /* 0x000fe40008000000 */
[----:B------:R-:W-:Y:S01]  /*0eb0*/  VIADD R11, R4, UR4 ;  /* 0x00000004040b7c36 */ /* 0x000fe20008000000 */
[----:B--2---:R-:W-:Y:S01]  /*0ec0*/  IADD3 R9, R6, UR4, RZ ;  /* 0x0000000406097c10 */ /* 0x004fe2000fffe0ff */
[C---:B------:R-:W-:Y:S01]  /*0ed0*/  IMAD R17, R16.reuse, 0x4, R5 ;  /* 0x0000000410117824 */ /* 0x040fe200078e0205 */
[----:B------:R-:W-:Y:S01]  /*0ee0*/  BAR.SYNC.DEFER_BLOCKING 0x0 ;  /* 0x0000000000007b1d */ /* 0x000fe20000010000 */
[C---:B------:R-:W-:Y:S02]  /*0ef0*/  IMAD R25, R16.reuse, 0x4, R11 ;  /* 0x0000000410197824 */ /* 0x040fe400078e020b */
[----:B------:R-:W-:Y:S01]  /*0f00*/  IMAD R27, R16, 0x4, R9 ;  /* 0x00000004101b7824 */ /* 0x000fe200078e0209 */
[----:B------:R-:W-:-:S02]  /*0f10*/  LOP3.LUT R19, R3, 0x20, R2, 0xfe, !PT ;  /* 0x0000002003137812 */ /* 0x000fc400078efe02 */
[----:B------:R-:W-:Y:S02]  /*0f20*/  LOP3.LUT R18, R3, R2, RZ, 0xfc, !PT ;  /* 0x0000000203127212 */ /* 0x000fe400078efcff */
[----:B------:R-:W-:Y:S01]  /*0f30*/  LOP3.LUT R20, R3, 0x10, R2, 0xfe, !PT ;  /* 0x0000001003147812 */ /* 0x000fe200078efe02 */
[----:B------:R-:W-:-:S04]  /*0f40*/  IMAD.HI R22, R19, 0x66666667, RZ ;  /* 0x6666666713167827 */ /* 0x000fc800078e02ff */
[----:B------:R-:W-:Y:S01]  /*0f50*/  IMAD.HI R21, R18, 0x66666667, RZ ;  /* 0x6666666712157827 */ /* 0x000fe200078e02ff */
[----:B------:R-:W-:Y:S01]  /*0f60*/  SHF.R.U32.HI R23, RZ, 0x1f, R22 ;  /* 0x0000001fff177819 */ /* 0x000fe20000011616 */
[----:B------:R-:W-:Y:S04]  /*0f70*/  LDS R4, [R17] ;  /* 0x0000000011047984 */ /* 0x000fe80000000800 */
[----:B------:R-:W-:Y:S04]  /*0f80*/  LDS R5, [R17+0x4] ;  /* 0x0000040011057984 */ /* 0x000fe80000000800 */
[----:B------:R-:W-:Y:S04]  /*0f90*/  LDS R6, [R17+0x8] ;  /* 0x0000080011067984 */ /* 0x000fe80000000800 */
[----:B------:R1:W2:Y:S04]  /*0fa0*/  LDS R7, [R17+0xc] ;  /* 0x00000c0011077984 */ /* 0x0002a80000000800 */
[----:B------:R-:W-:Y:S04]  /*0fb0*/  LDS R8, [R25+0x1000] ;  /* 0x0010000019087984 */ /* 0x000fe80000000800 */
[----:B------:R-:W-:Y:S04]  /*0fc0*/  LDS R9, [R25+0x1004] ;  /* 0x0010040019097984 */ /* 0x000fe80000000800 */
[----:B------:R-:W-:Y:S04]  /*0fd0*/  LDS R10, [R25+0x1008] ;  /* 0x00100800190a7984 */ /* 0x000fe80000000800 */
[----:B------:R-:W3:Y:S04]  /*0fe0*/  LDS R11, [R25+0x100c] ;  /* 0x00100c00190b7984 */ /* 0x000ee80000000800 */
[----:B------:R-:W-:Y:S04]  /*0ff0*/  LDS R12, [R27+0x2000] ;  /* 0x002000001b0c7984 */ /* 0x000fe80000000800 */
[----:B------:R-:W-:Y:S04]  /*1000*/  LDS R13, [R27+0x2004] ;  /* 0x002004001b0d7984 */ /* 0x000fe80000000800 */
[----:B------:R-:W-:Y:S04]  /*1010*/  LDS R14, [R27+0x2008] ;  /* 0x002008001b0e7984 */ /* 0x000fe80000000800 */
[----:B------:R4:W5:Y:S01]  /*1020*/  LDS R15, [R27+0x200c] ;  /* 0x00200c001b0f7984 */ /* 0x0009620000000800 */
[----:B------:R-:W-:Y:S01]  /*1030*/  IMAD.HI R24, R20, 0x66666667, RZ ;  /* 0x6666666714187827 */ /* 0x000fe200078e02ff */
[----:B-1----:R-:W-:-:S02]  /*1040*/  LOP3.LUT R17, R3, 0x30, R2, 0xfe, !PT ;  /* 0x0000003003117812 */ /* 0x002fc400078efe02 */
[----:B------:R-:W1:Y:S01]  /*1050*/  LDC.64 R2, c[0x0][0x238] ;  /* 0x00008e00ff027b82 */ /* 0x000e620000000a00 */
[----:B------:R-:W-:Y:S02]  /*1060*/  LEA.HI.SX32 R22, R22, R23, 0x19 ;  /* 0x0000001716167211 */ /* 0x000fe400078fcaff */
[----:B------:R-:W-:Y:S02]  /*1070*/  SHF.R.U32.HI R26, RZ, 0x1f, R21 ;  /* 0x0000001fff1a7819 */ /* 0x000fe40000011615 */
[----:B------:R-:W-:Y:S02]  /*1080*/  SHF.R.U32.HI R23, RZ, 0x1f, R24 ;  /* 0x0000001fff177819 */ /* 0x000fe40000011618 */
[----:B------:R-:W-:Y:S02]  /*1090*/  ISETP.GE.AND P0, PT, R0, 0xc4, PT ;  /* 0x000000c40000780c */ /* 0x000fe40003f06270 */
[----:B------:R-:W-:Y:S02]  /*10a0*/  LEA.HI.SX32 R21, R21, R26, 0x19 ;  /* 0x0000001a15157211 */ /* 0x000fe400078fcaff */
[----:B------:R-:W-:-:S02]  /*10b0*/  LEA.HI.SX32 R23, R24, R23, 0x19 ;  /* 0x0000001718177211 */ /* 0x000fc400078fcaff */
[----:B------:R-:W-:Y:S01]  /*10c0*/  ISETP.LT.AND P1, PT, R19, 0x500, !P0 ;  /* 0x000005001300780c */ /* 0x000fe20004721270 */
[----:B------:R-:W-:Y:S02]  /*10d0*/  IMAD R19, R22, -0x140, R19 ;  /* 0xfffffec016137824 */ /* 0x000fe400078e0213 */
[----:B----4-:R-:W-:Y:S02]  /*10e0*/  IMAD R27, R21, -0x140, R18 ;  /* 0xfffffec0151b7824 */ /* 0x010fe400078e0212 */
[----:B------:R-:W-:Y:S01]  /*10f0*/  IMAD R25, R23, -0x140, R20 ;  /* 0xfffffec017197824 */ /* 0x000fe200078e0214 */
[----:B------:R-:W-:Y:S01]  /*1100*/  ISETP.LT.AND P3, PT, R18, 0x500, !P0 ;  /* 0x000005001200780c */ /* 0x000fe20004761270 */
[--C-:B------:R-:W-:Y:S01]  /*1110*/  IMAD R19, R19, 0xc4, R0.reuse ;  /* 0x000000c413137824 */ /* 0x100fe200078e0200 */
[----:B------:R-:W-:Y:S01]  /*1120*/  ISETP.LT.AND P2, PT, R20, 0x500, !P0 ;  /* 0x000005001400780c */ /* 0x000fe20004741270 */
[--C-:B------:R-:W-:Y:S01]  /*1130*/  IMAD R18, R27, 0xc4, R0.reuse ;  /* 0x000000c41b127824 */ /* 0x100fe200078e0200 */
[----:B------:R-:W-:Y:S01]  /*1140*/  LOP3.LUT R24, R16, 0xc00, RZ, 0xfc, !PT ;  /* 0x00000c0010187812 */ /* 0x000fe200078efcff */
[----:B------:R-:W-:Y:S01]  /*1150*/  IMAD R20, R25, 0xc4, R0 ;  /* 0x000000c419147824 */ /* 0x000fe200078e0200 */
[----:B------:R-:W-:Y:S01]  /*1160*/  ISETP.LT.AND P0, PT, R17, 0x500, !P0 ;  /* 0x000005001100780c */ /* 0x000fe20004701270 */
[----:B------:R-:W-:Y:S01]  /*1170*/  IMAD R25, R22, 0x62000, R19 ;  /* 0x0006200016197824 */ /* 0x000fe200078e0213 */
[----:B------:R-:W-:Y:S01]  /*1180*/  SHF.R.U32.HI R24, RZ, 0x4, R24 ;  /* 0x00000004ff187819 */ /* 0x000fe20000011618 */
[----:B------:R-:W-:-:S02]  /*1190*/  IMAD R19, R21, 0x62000, R18 ;  /* 0x0006200015137824 */ /* 0x000fc400078e0212 */
[----:B------:R-:W-:Y:S01]  /*11a0*/  IMAD R21, R23, 0x62000, R20 ;  /* 0x0006200017157824 */ /* 0x000fe200078e0214 */
[----:B------:R-:W-:Y:S01]  /*11b0*/  LOP3.LUT R24, R24, 0xfc, RZ, 0xc0, !PT ;  /* 0x000000fc18187812 */ /* 0x000fe200078ec0ff */
[----:B-1----:R-:W-:-:S04]  /*11c0*/  IMAD.WIDE R18, R19, 0x4, R2 ;  /* 0x0000000413127825 */ /* 0x002fc800078e0202 */
[----:B------:R-:W-:Y:S01]  /*11d0*/  IMAD.WIDE R20, R21, 0x4, R2 ;  /* 0x0000000415147825 */ /* 0x000fe200078e0202 */
[----:B------:R-:W-:-:S03]  /*11e0*/  IADD3 R27, R24, UR4, RZ ;  /* 0x00000004181b7c10 */ /* 0x000fc6000fffe0ff */
[----:B------:R-:W-:Y:S01]  /*11f0*/  IMAD.WIDE R22, R25, 0x4, R2 ;  /* 0x0000000419167825 */ /* 0x000fe200078e0202 */
[----:B--2---:R1:W-:Y:S04]  /*1200*/  @P3 STG.E.128 desc[UR6][R18.64], R4 ;  /* 0x0000000412003986 */ /* 0x0043e8000c101d06 */
[----:B---3--:R1:W-:Y:S01]  /*1210*/  @P2 STG.E.128 desc[UR6][R20.64], R8 ;  /* 0x0000000814002986 */ /* 0x0083e2000c101d06 */
[----:B------:R-:W-:-:S03]  /*1220*/  IMAD R27, R16, 0x4, R27 ;  /* 0x00000004101b7824 */ /* 0x000fc600078e021b */
[----:B-----5:R1:W-:Y:S01]  /*1230*/  @P1 STG.E.128 desc[UR6][R22.64], R12 ;  /* 0x0000000c16001986 */ /* 0x0203e2000c101d06 */
[----:B------:R-:W-:Y:S05]  /*1240*/  @!P0 EXIT ;  /* 0x000000000000894d */ /* 0x000fea0003800000 */
[----:B-1----:R-:W-:Y:S01]  /*1250*/  LDS R4, [R27+0x3000] ;  /* 0x003000001b047984 */ /* 0x002fe20000000800 */
[----:B------:R-:W-:-:S03]  /*1260*/  IMAD.HI R8, R17, 0x66666667, RZ ;  /* 0x6666666711087827 */ /* 0x000fc600078e02ff */
[----:B------:R-:W-:Y:S02]  /*1270*/  LDS R5, [R27+0x3004] ;  /* 0x003004001b057984 */ /* 0x000fe40000000800 */
[----:B------:R-:W-:Y:S02]  /*1280*/  SHF.R.U32.HI R9, RZ, 0x1f, R8 ;  /* 0x0000001fff097819 */ /* 0x000fe40000011608 */
[----:B------:R-:W-:Y:S02]  /*1290*/  LDS R6, [R27+0x3008] ;  /* 0x003008001b067984 */ /* 0x000fe40000000800 */
[----:B------:R-:W-:Y:S02]  /*12a0*/  LEA.HI.SX32 R8, R8, R9, 0x19 ;  /* 0x0000000908087211 */ /* 0x000fe400078fcaff */
[----:B------:R-:W0:Y:S03]  /*12b0*/  LDS R7, [R27+0x300c] ;  /* 0x00300c001b077984 */ /* 0x000e260000000800 */
[----:B------:R-:W-:-:S04]  /*12c0*/  IMAD R17, R8, -0x140, R17 ;  /* 0xfffffec008117824 */ /* 0x000fc800078e0211 */
[----:B------:R-:W-:-:S04]  /*12d0*/  IMAD R17, R17, 0xc4, R0 ;  /* 0x000000c411117824 */ /* 0x000fc800078e0200 */
[----:B------:R-:W-:-:S04]  /*12e0*/  IMAD R17, R8, 0x62000, R17 ;  /* 0x0006200008117824 */ /* 0x000fc800078e0211 */
[----:B------:R-:W-:-:S05]  /*12f0*/  IMAD.WIDE R2, R17, 0x4, R2 ;  /* 0x0000000411027825 */ /* 0x000fca00078e0202 */
[----:B0-----:R-:W-:Y:S01]  /*1300*/  STG.E.128 desc[UR6][R2.64], R4 ;  /* 0x0000000402007986 */ /* 0x001fe2000c101d06 */
[----:B------:R-:W-:Y:S05]  /*1310*/  EXIT ;  /* 0x000000000000794d */ /* 0x000fea0003800000 */
.L_x_0:
[----:B------:R-:W-:-:S00]  /*1320*/  BRA `(.L_x_0) ;  /* 0xfffffffc00fc7947 */ /* 0x000fc0000383ffff */
[----:B------:R-:W-:-:S00]  /*1330*/  NOP ;  /* 0x0000000000007918 */ /* 0x000fc00000000000 */
        /* <DEDUP_REMOVED lines=12> */
.L_x_1:


//--------------------- .nv.global.init           --------------------------
	.section	.nv.global.init,"aw",@progbits
.nv.global.init:
	.type		_$_str,@object
	.size		_$_str,(_$_str_$_2 - _$_str)
_$_str:
        /*0000*/ 	.byte	0x5f, 0x5f, 0x43, 0x55, 0x44, 0x41, 0x5f, 0x46, 0x54, 0x5a, 0x00
	.type		_$_str_$_2,@object
	.size		_$_str_$_2,(.L_1 - _$_str_$_2)
_$_str_$_2:
        /*000b*/ 	.byte	0x5f, 0x5f, 0x43, 0x55, 0x44, 0x41, 0x5f, 0x50, 0x52, 0x45, 0x43, 0x5f, 0x53, 0x51, 0x52, 0x54
        /*001b*/ 	.byte	0x00
.L_1:


//--------------------- .nv.shared.triton_poi_fused__native_batch_norm_legit_no_training_relu_50 --------------------------
	.section	.nv.shared.triton_poi_fused__native_batch_norm_legit_no_training_relu_50,"aw",@nobits
	.sectionflags	@""
	.align	16
	.zero		1024


//--------------------- .nv.constant0.triton_poi_fused__native_batch_norm_legit_no_training_relu_50 --------------------------
	.section	.nv.constant0.triton_poi_fused__native_batch_norm_legit_no_training_relu_50,"a",@progbits
	.sectionflags	@""
	.align	4
.nv.constant0.triton_poi_fused__native_batch_norm_legit_no_training_relu_50:
	.zero		584
